	.headerflags	@"EF_CUDA_TEXMODE_UNIFIED EF_CUDA_64BIT_ADDRESS EF_CUDA_ACCELERATORS EF_CUDA_SM90 EF_CUDA_VIRTUAL_SM(EF_CUDA_SM90)"
	.elftype	@"ET_EXEC"


//--------------------- .nv.info                  --------------------------
	.section	.nv.info,"",@"SHT_CUDA_INFO"
	.align	4


	//----- nvinfo : EIATTR_REGCOUNT
	.align		4
        /*0000*/ 	.byte	0x04, 0x2f
        /*0002*/ 	.short	(.L_1 - .L_0)
	.align		4
.L_0:
        /*0004*/ 	.word	index@(triton_poi_fused_relu_threshold_backward_5)
        /*0008*/ 	.word	0x00000028


	//----- nvinfo : EIATTR_MIN_STACK_SIZE
	.align		4
.L_1:
        /*000c*/ 	.byte	0x04, 0x12
        /*000e*/ 	.short	(.L_3 - .L_2)
	.align		4
.L_2:
        /*0010*/ 	.word	index@(triton_poi_fused_relu_threshold_backward_5)
        /*0014*/ 	.word	0x00000000


	//----- nvinfo : EIATTR_FRAME_SIZE
	.align		4
.L_3:
        /*0018*/ 	.byte	0x04, 0x11
        /*001a*/ 	.short	(.L_5 - .L_4)
	.align		4
.L_4:
        /*001c*/ 	.word	index@(triton_poi_fused_relu_threshold_backward_5)
        /*0020*/ 	.word	0x00000000


	//----- nvinfo : EIATTR_MIN_STACK_SIZE
	.align		4
.L_5:
        /*0024*/ 	.byte	0x04, 0x12
        /*0026*/ 	.short	(.L_7 - .L_6)
	.align		4
.L_6:
        /*0028*/ 	.word	index@(triton_poi_fused_relu_threshold_backward_5)
        /*002c*/ 	.word	0x00000000
.L_7:


//--------------------- .nv.info.triton_poi_fused_relu_threshold_backward_5 --------------------------
	.section	.nv.info.triton_poi_fused_relu_threshold_backward_5,"",@"SHT_CUDA_INFO"
	.sectionflags	@""
	.align	4


	//----- nvinfo : EIATTR_CUDA_API_VERSION
	.align		4
        /*0000*/ 	.byte	0x04, 0x37
        /*0002*/ 	.short	(.L_9 - .L_8)
.L_8:
        /*0004*/ 	.word	0x0000007c


	//----- nvinfo : EIATTR_KPARAM_INFO
	.align		4
.L_9:
        /*0008*/ 	.byte	0x04, 0x17
        /*000a*/ 	.short	(.L_11 - .L_10)
.L_10:
        /*000c*/ 	.word	0x00000000
        /*0010*/ 	.short	0x0004
        /*0012*/ 	.short	0x001c
        /*0014*/ 	.byte	0x00, 0xf0, 0x11, 0x00


	//----- nvinfo : EIATTR_KPARAM_INFO
	.align		4
.L_11:
        /*0018*/ 	.byte	0x04, 0x17
        /*001a*/ 	.short	(.L_13 - .L_12)
.L_12:
        /*001c*/ 	.word	0x00000000
        /*0020*/ 	.short	0x0003
        /*0022*/ 	.short	0x0018
        /*0024*/ 	.byte	0x00, 0xf0, 0x11, 0x00


	//----- nvinfo : EIATTR_KPARAM_INFO
	.align		4
.L_13:
        /*0028*/ 	.byte	0x04, 0x17
        /*002a*/ 	.short	(.L_15 - .L_14)
.L_14:
        /*002c*/ 	.word	0x00000000
        /*0030*/ 	.short	0x0002
        /*0032*/ 	.short	0x0010
        /*0034*/ 	.byte	0x00, 0xf4, 0x21, 0x00


	//----- nvinfo : EIATTR_KPARAM_INFO
	.align		4
.L_15:
        /*0038*/ 	.byte	0x04, 0x17
        /*003a*/ 	.short	(.L_17 - .L_16)
.L_16:
        /*003c*/ 	.word	0x00000000
        /*0040*/ 	.short	0x0001
        /*0042*/ 	.short	0x0008
        /*0044*/ 	.byte	0x00, 0xf4, 0x21, 0x00


	//----- nvinfo : EIATTR_KPARAM_INFO
	.align		4
.L_17:
        /*0048*/ 	.byte	0x04, 0x17
        /*004a*/ 	.short	(.L_19 - .L_18)
.L_18:
        /*004c*/ 	.word	0x00000000
        /*0050*/ 	.short	0x0000
        /*0052*/ 	.short	0x0000
        /*0054*/ 	.byte	0x00, 0xf4, 0x21, 0x00


	//----- nvinfo : EIATTR_SPARSE_MMA_MASK
	.align		4
.L_19:
        /*0058*/ 	.byte	0x03, 0x50
        /*005a*/ 	.short	0x0000


	//----- nvinfo : EIATTR_MAXREG_COUNT
	.align		4
        /*005c*/ 	.byte	0x03, 0x1b
        /*005e*/ 	.short	0x00ff


	//----- nvinfo : EIATTR_EXIT_INSTR_OFFSETS
	.align		4
        /*0060*/ 	.byte	0x04, 0x1c
        /*0062*/ 	.short	(.L_21 - .L_20)


	//   ....[0]....
.L_20:
        /*0064*/ 	.word	0x00001710


	//   ....[1]....
        /*0068*/ 	.word	0x00001730


	//----- nvinfo : EIATTR_REQNTID
	.align		4
.L_21:
        /*006c*/ 	.byte	0x04, 0x10
        /*006e*/ 	.short	(.L_23 - .L_22)
.L_22:
        /*0070*/ 	.word	0x00000100
        /*0074*/ 	.word	0x00000001
        /*0078*/ 	.word	0x00000001


	//----- nvinfo : EIATTR_CBANK_PARAM_SIZE
	.align		4
.L_23:
        /*007c*/ 	.byte	0x03, 0x19
        /*007e*/ 	.short	0x0020


	//----- nvinfo : EIATTR_PARAM_CBANK
	.align		4
        /*0080*/ 	.byte	0x04, 0x0a
        /*0082*/ 	.short	(.L_25 - .L_24)
	.align		4
.L_24:
        /*0084*/ 	.word	index@(.nv.constant0.triton_poi_fused_relu_threshold_backward_5)
        /*0088*/ 	.short	0x0210
        /*008a*/ 	.short	0x0020


	//----- nvinfo : EIATTR_SW_WAR
	.align		4
.L_25:
        /*008c*/ 	.byte	0x04, 0x36
        /*008e*/ 	.short	(.L_27 - .L_26)
.L_26:
        /*0090*/ 	.word	0x00000008
.L_27:


//--------------------- .nv.callgraph             --------------------------
	.section	.nv.callgraph,"",@"SHT_CUDA_CALLGRAPH"
	.align	4
	.sectionentsize	8
	.align		4
        /*0000*/ 	.word	0x00000000
	.align		4
        /*0004*/ 	.word	0xffffffff
	.align		4
        /*0008*/ 	.word	0x00000000
	.align		4
        /*000c*/ 	.word	0xfffffffe
	.align		4
        /*0010*/ 	.word	0x00000000
	.align		4
        /*0014*/ 	.word	0xfffffffd
	.align		4
        /*0018*/ 	.word	0x00000000
	.align		4
        /*001c*/ 	.word	0xfffffffc


//--------------------- .text.triton_poi_fused_relu_threshold_backward_5 --------------------------
	.section	.text.triton_poi_fused_relu_threshold_backward_5,"ax",@progbits
	.sectionflags	@"SHF_BARRIERS=1"
	.align	128
        .global         triton_poi_fused_relu_threshold_backward_5
        .type           triton_poi_fused_relu_threshold_backward_5,@function
        .size           triton_poi_fused_relu_threshold_backward_5,(.L_x_1 - triton_poi_fused_relu_threshold_backward_5)
        .other          triton_poi_fused_relu_threshold_backward_5,@"STO_CUDA_ENTRY STV_DEFAULT"
triton_poi_fused_relu_threshold_backward_5:
.text.triton_poi_fused_relu_threshold_backward_5:
[----:B------:R-:W0:Y:S01]  /*0000*/  LDC R1, c[0x0][0x28] ;  /* 0x00000a00ff017b82 */ /* 0x000e220000000800 */
[----:B------:R-:W1:Y:S07]  /*0010*/  S2R R10, SR_CTAID.Y ;  /* 0x00000000000a7919 */ /* 0x000e6e0000002600 */
[----:B------:R-:W2:Y:S01]  /*0020*/  LDC.64 R6, c[0x0][0x210] ;  /* 0x00008400ff067b82 */ /* 0x000ea20000000a00 */
[----:B------:R-:W-:Y:S02]  /*0030*/  CS2R R20, SRZ ;  /* 0x0000000000147805 */ /* 0x000fe4000001ff00 */
[----:B------:R-:W-:Y:S01]  /*0040*/  CS2R R22, SRZ ;  /* 0x0000000000167805 */ /* 0x000fe2000001ff00 */
[----:B------:R-:W3:Y:S01]  /*0050*/  S2R R3, SR_TID.X ;  /* 0x0000000000037919 */ /* 0x000ee20000002100 */
[----:B------:R-:W-:Y:S01]  /*0060*/  ULDC.64 UR6, c[0x0][0x208] ;  /* 0x0000820000067ab9 */ /* 0x000fe20000000a00 */
[----:B------:R-:W4:Y:S01]  /*0070*/  S2R R4, SR_CTAID.X ;  /* 0x0000000000047919 */ /* 0x000f220000002500 */
[----:B-1----:R-:W-:-:S02]  /*0080*/  IMAD.SHL.U32 R24, R10, 0x40, RZ ;  /* 0x000000400a187824 */ /* 0x002fc400078e00ff */
[----:B---3--:R-:W-:Y:S01]  /*0090*/  IMAD.SHL.U32 R5, R3, 0x10, RZ ;  /* 0x0000001003057824 */ /* 0x008fe200078e00ff */
[----:B------:R-:W-:Y:S01]  /*00a0*/  SHF.R.U32.HI R25, RZ, 0x2, R3 ;  /* 0x00000002ff197819 */ /* 0x000fe20000011603 */
[----:B----4-:R-:W-:-:S03]  /*00b0*/  IMAD.SHL.U32 R4, R4, 0x40, RZ ;  /* 0x0000004004047824 */ /* 0x010fc600078e00ff */
[----:B------:R-:W-:Y:S02]  /*00c0*/  LOP3.LUT R2, R24, 0x30, R5, 0xf8, !PT ;  /* 0x0000003018027812 */ /* 0x000fe400078ef805 */
[----:B------:R-:W-:Y:S02]  /*00d0*/  SGXT.U32 R25, R25, 0x6 ;  /* 0x000000061919781a */ /* 0x000fe40000000000 */
[----:B------:R-:W-:Y:S02]  /*00e0*/  SHF.R.S32.HI R5, RZ, 0x1f, R2 ;  /* 0x0000001fff057819 */ /* 0x000fe40000011402 */
[----:B------:R-:W-:Y:S02]  /*00f0*/  LOP3.LUT R0, R4, R25, RZ, 0xfc, !PT ;  /* 0x0000001904007212 */ /* 0x000fe400078efcff */
[----:B------:R-:W-:Y:S02]  /*0100*/  LEA.HI R5, R5, R2, RZ, 0xc ;  /* 0x0000000205057211 */ /* 0x000fe400078f60ff */
[----:B------:R-:W-:-:S02]  /*0110*/  SHF.R.S32.HI R15, RZ, 0x19, R10 ;  /* 0x00000019ff0f7819 */ /* 0x000fc4000001140a */
[----:B------:R-:W-:Y:S02]  /*0120*/  SHF.R.S32.HI R9, RZ, 0xc, R5 ;  /* 0x0000000cff097819 */ /* 0x000fe40000011405 */
[----:B------:R-:W-:Y:S02]  /*0130*/  LOP3.LUT R8, R5, 0xfffff000, RZ, 0xc0, !PT ;  /* 0xfffff00005087812 */ /* 0x000fe400078ec0ff */
[----:B------:R-:W-:Y:S01]  /*0140*/  ISETP.GE.AND P0, PT, R0, 0xe89, PT ;  /* 0x00000e890000780c */ /* 0x000fe20003f06270 */
[----:B------:R-:W-:Y:S01]  /*0150*/  IMAD R9, R9, 0xe89, R0 ;  /* 0x00000e8909097824 */ /* 0x000fe200078e0200 */
[----:B------:R-:W-:-:S03]  /*0160*/  SGXT R15, R15, 0x1 ;  /* 0x000000010f0f781a */ /* 0x000fc60000000200 */
[----:B------:R-:W-:Y:S01]  /*0170*/  IMAD.SHL.U32 R5, R9, 0x1000, RZ ;  /* 0x0000100009057824 */ /* 0x000fe200078e00ff */
[----:B------:R-:W-:-:S04]  /*0180*/  LOP3.LUT R10, R2, 0x4, RZ, 0xfc, !PT ;  /* 0x00000004020a7812 */ /* 0x000fc800078efcff */
[----:B------:R-:W-:Y:S02]  /*0190*/  IADD3 R0, R5, R2, -R8 ;  /* 0x0000000205007210 */ /* 0x000fe40007ffe808 */
[C---:B------:R-:W-:Y:S02]  /*01a0*/  LEA.HI R8, R15.reuse, R10, RZ, 0xc ;  /* 0x0000000a0f087211 */ /* 0x040fe400078f60ff */
[----:B------:R-:W-:Y:S01]  /*01b0*/  LOP3.LUT R14, R2, 0x8, RZ, 0xfc, !PT ;  /* 0x00000008020e7812 */ /* 0x000fe200078efcff */
[----:B--2---:R-:W-:Y:S01]  /*01c0*/  IMAD.WIDE R12, R0, 0x4, R6 ;  /* 0x00000004000c7825 */ /* 0x004fe200078e0206 */
[----:B------:R-:W-:Y:S02]  /*01d0*/  LOP3.LUT R9, R8, 0xfffff000, RZ, 0xc0, !PT ;  /* 0xfffff00008097812 */ /* 0x000fe400078ec0ff */
[----:B------:R-:W-:Y:S02]  /*01e0*/  LEA.HI R16, R15, R14, RZ, 0xc ;  /* 0x0000000e0f107211 */ /* 0x000fe400078f60ff */
[----:B------:R-:W-:Y:S01]  /*01f0*/  IADD3 R17, R5, R10, -R9 ;  /* 0x0000000a05117210 */ /* 0x000fe20007ffe809 */
[----:B------:R1:W2:Y:S01]  /*0200*/  @!P0 LDG.E.EL.128 R20, desc[UR6][R12.64] ;  /* 0x000000060c148981 */ /* 0x0002a2000c2e1d00 */
[----:B------:R-:W-:-:S02]  /*0210*/  CS2R R8, SRZ ;  /* 0x0000000000087805 */ /* 0x000fc4000001ff00 */
[----:B------:R-:W-:Y:S02]  /*0220*/  CS2R R10, SRZ ;  /* 0x00000000000a7805 */ /* 0x000fe4000001ff00 */
[----:B------:R-:W-:Y:S02]  /*0230*/  LOP3.LUT R16, R16, 0xfffff000, RZ, 0xc0, !PT ;  /* 0xfffff00010107812 */ /* 0x000fe400078ec0ff */
[----:B------:R-:W-:Y:S01]  /*0240*/  LOP3.LUT R2, R2, 0xc, RZ, 0xfc, !PT ;  /* 0x0000000c02027812 */ /* 0x000fe200078efcff */
[----:B-1----:R-:W-:Y:S01]  /*0250*/  IMAD.WIDE R12, R17, 0x4, R6 ;  /* 0x00000004110c7825 */ /* 0x002fe200078e0206 */
[----:B------:R-:W-:Y:S02]  /*0260*/  IADD3 R27, R5, R14, -R16 ;  /* 0x0000000e051b7210 */ /* 0x000fe40007ffe810 */
[----:B------:R-:W-:Y:S02]  /*0270*/  LEA.HI R15, R15, R2, RZ, 0xc ;  /* 0x000000020f0f7211 */ /* 0x000fe400078f60ff */
[----:B------:R1:W3:Y:S01]  /*0280*/  @!P0 LDG.E.EL.128 R8, desc[UR6][R12.64] ;  /* 0x000000060c088981 */ /* 0x0002e2000c2e1d00 */
[----:B------:R-:W-:-:S02]  /*0290*/  CS2R R16, SRZ ;  /* 0x0000000000107805 */ /* 0x000fc4000001ff00 */
[----:B------:R-:W-:Y:S02]  /*02a0*/  CS2R R18, SRZ ;  /* 0x0000000000127805 */ /* 0x000fe4000001ff00 */
[----:B------:R-:W-:Y:S01]  /*02b0*/  LOP3.LUT R15, R15, 0xfffff000, RZ, 0xc0, !PT ;  /* 0xfffff0000f0f7812 */ /* 0x000fe200078ec0ff */
[----:B------:R-:W-:-:S03]  /*02c0*/  IMAD.WIDE R26, R27, 0x4, R6 ;  /* 0x000000041b1a7825 */ /* 0x000fc600078e0206 */
[----:B------:R-:W-:Y:S02]  /*02d0*/  IADD3 R15, R5, R2, -R15 ;  /* 0x00000002050f7210 */ /* 0x000fe40007ffe80f */
[----:B------:R4:W5:Y:S01]  /*02e0*/  @!P0 LDG.E.EL.128 R16, desc[UR6][R26.64] ;  /* 0x000000061a108981 */ /* 0x000962000c2e1d00 */
[----:B-1----:R-:W-:Y:S02]  /*02f0*/  CS2R R12, SRZ ;  /* 0x00000000000c7805 */ /* 0x002fe4000001ff00 */
[----:B------:R-:W-:Y:S01]  /*0300*/  IMAD.WIDE R28, R15, 0x4, R6 ;  /* 0x000000040f1c7825 */ /* 0x000fe200078e0206 */
[----:B------:R-:W-:-:S06]  /*0310*/  CS2R R14, SRZ ;  /* 0x00000000000e7805 */ /* 0x000fcc000001ff00 */
[----:B------:R1:W5:Y:S01]  /*0320*/  @!P0 LDG.E.EL.128 R12, desc[UR6][R28.64] ;  /* 0x000000061c0c8981 */ /* 0x000362000c2e1d00 */
[----:B------:R-:W1:Y:S01]  /*0330*/  S2UR UR5, SR_CgaCtaId ;  /* 0x00000000000579c3 */ /* 0x000e620000008800 */
[----:B------:R-:W-:Y:S01]  /*0340*/  IMAD.SHL.U32 R6, R3, 0x400, RZ ;  /* 0x0000040003067824 */ /* 0x000fe200078e00ff */
[----:B------:R-:W-:Y:S01]  /*0350*/  UMOV UR4, 0x400 ;  /* 0x0000040000047882 */ /* 0x000fe20000000000 */
[----:B------:R-:W-:Y:S02]  /*0360*/  P2R R2, PR, RZ, 0x1 ;  /* 0x00000001ff027803 */ /* 0x000fe40000000000 */
[----:B------:R-:W-:Y:S02]  /*0370*/  LOP3.LUT R4, R4, 0x3f, R3, 0xf8, !PT ;  /* 0x0000003f04047812 */ /* 0x000fe400078ef803 */
[----:B------:R-:W-:Y:S02]  /*0380*/  LOP3.LUT R6, R6, 0xc00, RZ, 0xc0, !PT ;  /* 0x00000c0006067812 */ /* 0x000fe400078ec0ff */
[----:B------:R-:W-:-:S02]  /*0390*/  ISETP.GE.AND P6, PT, R4, 0xe89, PT ;  /* 0x00000e890400780c */ /* 0x000fc40003fc6270 */
[C---:B------:R-:W-:Y:S02]  /*03a0*/  LOP3.LUT R7, R6.reuse, 0x40, RZ, 0xfc, !PT ;  /* 0x0000004006077812 */ /* 0x040fe400078efcff */
[C---:B----4-:R-:W-:Y:S02]  /*03b0*/  LOP3.LUT R27, R6.reuse, 0x80, RZ, 0xfc, !PT ;  /* 0x00000080061b7812 */ /* 0x050fe400078efcff */
[C---:B-1----:R-:W-:Y:S02]  /*03c0*/  LOP3.LUT R29, R6.reuse, 0xc0, RZ, 0xfc, !PT ;  /* 0x000000c0061d7812 */ /* 0x042fe400078efcff */
[C---:B------:R-:W-:Y:S02]  /*03d0*/  LOP3.LUT R25, R6.reuse, R25, RZ, 0xfc, !PT ;  /* 0x0000001906197212 */ /* 0x040fe400078efcff */
[C---:B------:R-:W-:Y:S02]  /*03e0*/  LOP3.LUT R30, R6.reuse, 0x1c0, RZ, 0xfc, !PT ;  /* 0x000001c0061e7812 */ /* 0x040fe400078efcff */
[----:B------:R-:W-:-:S02]  /*03f0*/  LOP3.LUT R32, R6, 0x200, RZ, 0xfc, !PT ;  /* 0x0000020006207812 */ /* 0x000fc400078efcff */
[C---:B------:R-:W-:Y:S01]  /*0400*/  LOP3.LUT R34, R6.reuse, 0x240, RZ, 0xfc, !PT ;  /* 0x0000024006227812 */ /* 0x040fe200078efcff */
[----:B0-----:R-:W-:Y:S01]  /*0410*/  UPRMT UR4, UR5, 0x654, UR4 ;  /* 0x0000065405047896 */ /* 0x001fe20008000004 */
[C---:B------:R-:W-:Y:S02]  /*0420*/  LOP3.LUT R33, R6.reuse, 0x280, RZ, 0xfc, !PT ;  /* 0x0000028006217812 */ /* 0x040fe400078efcff */
[----:B------:R-:W-:-:S03]  /*0430*/  LOP3.LUT R36, R6, 0x2c0, RZ, 0xfc, !PT ;  /* 0x000002c006247812 */ /* 0x000fc600078efcff */
[----:B------:R-:W-:Y:S02]  /*0440*/  LEA.HI R26, R6, UR4, RZ, 0x1c ;  /* 0x00000004061a7c11 */ /* 0x000fe4000f8fe0ff */
[----:B------:R-:W-:Y:S02]  /*0450*/  LEA.HI R28, R27, UR4, RZ, 0x1c ;  /* 0x000000041b1c7c11 */ /* 0x000fe4000f8fe0ff */
[----:B------:R-:W-:Y:S01]  /*0460*/  LEA.HI R30, R30, UR4, RZ, 0x1c ;  /* 0x000000041e1e7c11 */ /* 0x000fe2000f8fe0ff */
[C---:B------:R-:W-:Y:S01]  /*0470*/  IMAD R26, R25.reuse, 0x4, R26 ;  /* 0x00000004191a7824 */ /* 0x040fe200078e021a */
[----:B------:R-:W-:Y:S01]  /*0480*/  LEA.HI R32, R32, UR4, RZ, 0x1c ;  /* 0x0000000420207c11 */ /* 0x000fe2000f8fe0ff */
[----:B------:R-:W-:Y:S01]  /*0490*/  IMAD R28, R25, 0x4, R28 ;  /* 0x00000004191c7824 */ /* 0x000fe200078e021c */
[----:B------:R-:W-:Y:S02]  /*04a0*/  LEA.HI R34, R34, UR4, RZ, 0x1c ;  /* 0x0000000422227c11 */ /* 0x000fe4000f8fe0ff */
[----:B------:R-:W-:-:S02]  /*04b0*/  LEA.HI R33, R33, UR4, RZ, 0x1c ;  /* 0x0000000421217c11 */ /* 0x000fc4000f8fe0ff */
[----:B------:R-:W-:Y:S01]  /*04c0*/  LEA.HI R36, R36, UR4, RZ, 0x1c ;  /* 0x0000000424247c11 */ /* 0x000fe2000f8fe0ff */
[C---:B------:R-:W-:Y:S02]  /*04d0*/  IMAD R34, R25.reuse, 0x4, R34 ;  /* 0x0000000419227824 */ /* 0x040fe400078e0222 */
[C---:B------:R-:W-:Y:S02]  /*04e0*/  IMAD R33, R25.reuse, 0x4, R33 ;  /* 0x0000000419217824 */ /* 0x040fe400078e0221 */
[----:B------:R-:W-:Y:S01]  /*04f0*/  IMAD R36, R25, 0x4, R36 ;  /* 0x0000000419247824 */ /* 0x000fe200078e0224 */
[----:B--2---:R-:W-:Y:S02]  /*0500*/  FSETP.GEU.AND P1, PT, R20, RZ, PT ;  /* 0x000000ff1400720b */ /* 0x004fe40003f2e000 */
[----:B------:R-:W-:Y:S02]  /*0510*/  FSETP.GEU.AND P2, PT, R22, RZ, PT ;  /* 0x000000ff1600720b */ /* 0x000fe40003f4e000 */
[----:B------:R-:W-:-:S02]  /*0520*/  FSEL R5, R20, RZ, P1 ;  /* 0x000000ff14057208 */ /* 0x000fc40000800000 */
[----:B------:R-:W-:Y:S02]  /*0530*/  LEA.HI R20, R7, UR4, RZ, 0x1c ;  /* 0x0000000407147c11 */ /* 0x000fe4000f8fe0ff */
[----:B------:R-:W-:Y:S01]  /*0540*/  FSEL R31, R22, RZ, P2 ;  /* 0x000000ff161f7208 */ /* 0x000fe20001000000 */
[----:B------:R-:W-:Y:S01]  /*0550*/  STS [R26], R5 ;  /* 0x000000051a007388 */ /* 0x000fe20000000800 */
[----:B------:R-:W-:Y:S01]  /*0560*/  FSETP.GEU.AND P1, PT, R21, RZ, PT ;  /* 0x000000ff1500720b */ /* 0x000fe20003f2e000 */
[----:B------:R-:W-:Y:S01]  /*0570*/  IMAD R20, R25, 0x4, R20 ;  /* 0x0000000419147824 */ /* 0x000fe200078e0214 */
[----:B------:R-:W-:Y:S02]  /*0580*/  LEA.HI R22, R29, UR4, RZ, 0x1c ;  /* 0x000000041d167c11 */ /* 0x000fe4000f8fe0ff */
[----:B------:R-:W-:Y:S02]  /*0590*/  FSETP.GEU.AND P3, PT, R23, RZ, PT ;  /* 0x000000ff1700720b */ /* 0x000fe40003f6e000 */
[----:B---3--:R-:W-:Y:S01]  /*05a0*/  FSETP.GEU.AND P2, PT, R9, RZ, PT ;  /* 0x000000ff0900720b */ /* 0x008fe20003f4e000 */
[----:B------:R-:W-:Y:S01]  /*05b0*/  IMAD R22, R25, 0x4, R22 ;  /* 0x0000000419167824 */ /* 0x000fe200078e0216 */
[----:B------:R-:W-:-:S02]  /*05c0*/  FSEL R21, R21, RZ, P1 ;  /* 0x000000ff15157208 */ /* 0x000fc40000800000 */
[----:B------:R-:W-:Y:S02]  /*05d0*/  FSEL R9, R9, RZ, P2 ;  /* 0x000000ff09097208 */ /* 0x000fe40001000000 */
[----:B------:R-:W-:Y:S01]  /*05e0*/  FSETP.GEU.AND P2, PT, R11, RZ, PT ;  /* 0x000000ff0b00720b */ /* 0x000fe20003f4e000 */
[----:B------:R0:W-:Y:S01]  /*05f0*/  STS [R20+0x100], R21 ;  /* 0x0001001514007388 */ /* 0x0001e20000000800 */
[----:B------:R-:W-:Y:S02]  /*0600*/  FSEL R27, R23, RZ, P3 ;  /* 0x000000ff171b7208 */ /* 0x000fe40001800000 */
[C---:B------:R-:W-:Y:S01]  /*0610*/  LOP3.LUT R7, R6.reuse, 0x100, RZ, 0xfc, !PT ;  /* 0x0000010006077812 */ /* 0x040fe200078efcff */
[----:B------:R-:W-:Y:S01]  /*0620*/  STS [R28+0x200], R31 ;  /* 0x0002001f1c007388 */ /* 0x000fe20000000800 */
[----:B------:R-:W-:Y:S02]  /*0630*/  LOP3.LUT R23, R6, 0x140, RZ, 0xfc, !PT ;  /* 0x0000014006177812 */ /* 0x000fe400078efcff */
[----:B------:R-:W-:Y:S01]  /*0640*/  FSEL R11, R11, RZ, P2 ;  /* 0x000000ff0b0b7208 */ /* 0x000fe20001000000 */
[----:B------:R1:W-:Y:S01]  /*0650*/  STS [R22+0x300], R27 ;  /* 0x0003001b16007388 */ /* 0x0003e20000000800 */
[----:B-----5:R-:W-:-:S02]  /*0660*/  FSETP.GEU.AND P2, PT, R17, RZ, PT ;  /* 0x000000ff1100720b */ /* 0x020fc40003f4e000 */
[----:B0-----:R-:W-:Y:S02]  /*0670*/  LEA.HI R20, R7, UR4, RZ, 0x1c ;  /* 0x0000000407147c11 */ /* 0x001fe4000f8fe0ff */
[C---:B------:R-:W-:Y:S02]  /*0680*/  FSETP.GEU.AND P3, PT, R8.reuse, RZ, PT ;  /* 0x000000ff0800720b */ /* 0x040fe40003f6e000 */
[----:B------:R-:W-:Y:S02]  /*0690*/  FSEL R17, R17, RZ, P2 ;  /* 0x000000ff11117208 */ /* 0x000fe40001000000 */
[----:B------:R-:W-:Y:S02]  /*06a0*/  FSETP.GEU.AND P2, PT, R19, RZ, PT ;  /* 0x000000ff1300720b */ /* 0x000fe40003f4e000 */
[----:B-1----:R-:W-:Y:S01]  /*06b0*/  LEA.HI R22, R23, UR4, RZ, 0x1c ;  /* 0x0000000417167c11 */ /* 0x002fe2000f8fe0ff */
[----:B------:R-:W-:Y:S01]  /*06c0*/  IMAD R23, R25, 0x4, R20 ;  /* 0x0000000419177824 */ /* 0x000fe200078e0214 */
[----:B------:R-:W-:-:S02]  /*06d0*/  FSEL R8, R8, RZ, P3 ;  /* 0x000000ff08087208 */ /* 0x000fc40001800000 */
[----:B------:R-:W-:Y:S01]  /*06e0*/  FSEL R19, R19, RZ, P2 ;  /* 0x000000ff13137208 */ /* 0x000fe20001000000 */
[----:B------:R-:W-:Y:S01]  /*06f0*/  IMAD R22, R25, 0x4, R22 ;  /* 0x0000000419167824 */ /* 0x000fe200078e0216 */
[----:B------:R-:W-:Y:S01]  /*0700*/  FSETP.GEU.AND P3, PT, R10, RZ, PT ;  /* 0x000000ff0a00720b */ /* 0x000fe20003f6e000 */
[----:B------:R-:W-:Y:S01]  /*0710*/  STS [R23+0x400], R8 ;  /* 0x0004000817007388 */ /* 0x000fe20000000800 */
[----:B------:R-:W-:Y:S02]  /*0720*/  FSETP.GEU.AND P2, PT, R12, RZ, PT ;  /* 0x000000ff0c00720b */ /* 0x000fe40003f4e000 */
[C---:B------:R-:W-:Y:S01]  /*0730*/  LOP3.LUT R26, R6.reuse, 0x180, RZ, 0xfc, !PT ;  /* 0x00000180061a7812 */ /* 0x040fe200078efcff */
[----:B------:R0:W-:Y:S01]  /*0740*/  STS [R22+0x500], R9 ;  /* 0x0005000916007388 */ /* 0x0001e20000000800 */
[C---:B------:R-:W-:Y:S02]  /*0750*/  LOP3.LUT R20, R6.reuse, 0x380, RZ, 0xfc, !PT ;  /* 0x0000038006147812 */ /* 0x040fe400078efcff */
[----:B------:R-:W-:-:S02]  /*0760*/  LOP3.LUT R28, R6, 0x300, RZ, 0xfc, !PT ;  /* 0x00000300061c7812 */ /* 0x000fc400078efcff */
[----:B------:R-:W-:Y:S02]  /*0770*/  LOP3.LUT R7, R6, 0x340, RZ, 0xfc, !PT ;  /* 0x0000034006077812 */ /* 0x000fe400078efcff */
[----:B------:R-:W-:Y:S02]  /*0780*/  FSEL R10, R10, RZ, P3 ;  /* 0x000000ff0a0a7208 */ /* 0x000fe40001800000 */
[----:B------:R-:W-:Y:S02]  /*0790*/  FSEL R12, R12, RZ, P2 ;  /* 0x000000ff0c0c7208 */ /* 0x000fe40001000000 */
[----:B0-----:R-:W-:Y:S02]  /*07a0*/  LOP3.LUT R22, R6, 0x3c0, RZ, 0xfc, !PT ;  /* 0x000003c006167812 */ /* 0x001fe400078efcff */
[----:B------:R-:W-:Y:S02]  /*07b0*/  FSETP.GEU.AND P3, PT, R16, RZ, PT ;  /* 0x000000ff1000720b */ /* 0x000fe40003f6e000 */
[----:B------:R-:W-:-:S02]  /*07c0*/  LEA.HI R26, R26, UR4, RZ, 0x1c ;  /* 0x000000041a1a7c11 */ /* 0x000fc4000f8fe0ff */
[----:B------:R-:W-:Y:S02]  /*07d0*/  FSETP.GEU.AND P2, PT, R13, RZ, PT ;  /* 0x000000ff0d00720b */ /* 0x000fe40003f4e000 */
[----:B------:R-:W-:Y:S01]  /*07e0*/  LEA.HI R20, R20, UR4, RZ, 0x1c ;  /* 0x0000000414147c11 */ /* 0x000fe2000f8fe0ff */
[C---:B------:R-:W-:Y:S01]  /*07f0*/  IMAD R23, R25.reuse, 0x4, R26 ;  /* 0x0000000419177824 */ /* 0x040fe200078e021a */
[----:B------:R-:W-:Y:S01]  /*0800*/  LEA.HI R28, R28, UR4, RZ, 0x1c ;  /* 0x000000041c1c7c11 */ /* 0x000fe2000f8fe0ff */
[----:B------:R-:W-:Y:S01]  /*0810*/  IMAD R26, R25, 0x4, R30 ;  /* 0x00000004191a7824 */ /* 0x000fe200078e021e */
[----:B------:R-:W-:Y:S01]  /*0820*/  LEA.HI R6, R7, UR4, RZ, 0x1c ;  /* 0x0000000407067c11 */ /* 0x000fe2000f8fe0ff */
[C---:B------:R-:W-:Y:S01]  /*0830*/  IMAD R7, R25.reuse, 0x4, R20 ;  /* 0x0000000419077824 */ /* 0x040fe200078e0214 */
[----:B------:R-:W-:Y:S01]  /*0840*/  LEA.HI R22, R22, UR4, RZ, 0x1c ;  /* 0x0000000416167c11 */ /* 0x000fe2000f8fe0ff */
[C---:B------:R-:W-:Y:S01]  /*0850*/  IMAD R35, R25.reuse, 0x4, R28 ;  /* 0x0000000419237824 */ /* 0x040fe200078e021c */
[----:B------:R-:W-:Y:S01]  /*0860*/  FSEL R16, R16, RZ, P3 ;  /* 0x000000ff10107208 */ /* 0x000fe20001800000 */
[----:B------:R-:W-:Y:S01]  /*0870*/  IMAD R6, R25, 0x4, R6 ;  /* 0x0000000419067824 */ /* 0x000fe200078e0206 */
[----:B------:R-:W-:Y:S01]  /*0880*/  FSEL R13, R13, RZ, P2 ;  /* 0x000000ff0d0d7208 */ /* 0x000fe20001000000 */
[----:B------:R-:W-:Y:S01]  /*0890*/  IMAD R20, R25, 0x4, R22 ;  /* 0x0000000419147824 */ /* 0x000fe200078e0216 */
[----:B------:R-:W-:Y:S01]  /*08a0*/  FSETP.GEU.AND P3, PT, R18, RZ, PT ;  /* 0x000000ff1200720b */ /* 0x000fe20003f6e000 */
[----:B------:R-:W-:Y:S01]  /*08b0*/  STS [R23+0x600], R10 ;  /* 0x0006000a17007388 */ /* 0x000fe20000000800 */
[----:B------:R-:W-:-:S02]  /*08c0*/  FSETP.GEU.AND P2, PT, R14, RZ, PT ;  /* 0x000000ff0e00720b */ /* 0x000fc40003f4e000 */
[----:B------:R-:W-:Y:S01]  /*08d0*/  FSETP.GTU.AND P1, PT, R27, RZ, PT ;  /* 0x000000ff1b00720b */ /* 0x000fe20003f2c000 */
[----:B------:R-:W-:Y:S01]  /*08e0*/  IMAD R27, R25, 0x4, R32 ;  /* 0x00000004191b7824 */ /* 0x000fe200078e0220 */
[----:B------:R-:W-:Y:S01]  /*08f0*/  SHF.R.U32.HI R25, RZ, 0x6, R3 ;  /* 0x00000006ff197819 */ /* 0x000fe20000011603 */
[----:B------:R-:W-:Y:S01]  /*0900*/  STS [R26+0x700], R11 ;  /* 0x0007000b1a007388 */ /* 0x000fe20000000800 */
[----:B------:R-:W-:Y:S02]  /*0910*/  FSEL R18, R18, RZ, P3 ;  /* 0x000000ff12127208 */ /* 0x000fe40001800000 */
[----:B------:R-:W-:Y:S01]  /*0920*/  FSEL R14, R14, RZ, P2 ;  /* 0x000000ff0e0e7208 */ /* 0x000fe20001000000 */
[----:B------:R0:W-:Y:S01]  /*0930*/  STS [R27+0x800], R16 ;  /* 0x000800101b007388 */ /* 0x0001e20000000800 */
[----:B------:R-:W-:Y:S02]  /*0940*/  FSETP.GEU.AND P2, PT, R15, RZ, PT ;  /* 0x000000ff0f00720b */ /* 0x000fe40003f4e000 */
[----:B------:R-:W-:Y:S01]  /*0950*/  SGXT.U32 R25, R25, 0x2 ;  /* 0x000000021919781a */ /* 0x000fe20000000000 */
[----:B------:R1:W-:Y:S01]  /*0960*/  STS [R34+0x900], R17 ;  /* 0x0009001122007388 */ /* 0x0003e20000000800 */
[----:B------:R-:W-:-:S02]  /*0970*/  FSETP.GTU.AND P0, PT, R5, RZ, PT ;  /* 0x000000ff0500720b */ /* 0x000fc40003f0c000 */
[----:B------:R-:W-:Y:S01]  /*0980*/  FSEL R15, R15, RZ, P2 ;  /* 0x000000ff0f0f7208 */ /* 0x000fe20001000000 */
[----:B------:R2:W-:Y:S01]  /*0990*/  STS [R33+0xa00], R18 ;  /* 0x000a001221007388 */ /* 0x0005e20000000800 */
[----:B------:R-:W-:Y:S02]  /*09a0*/  LOP3.LUT R22, R24, R25, RZ, 0xfc, !PT ;  /* 0x0000001918167212 */ /* 0x000fe400078efcff */
[----:B------:R-:W-:Y:S01]  /*09b0*/  P2R R5, PR, RZ, 0x1 ;  /* 0x00000001ff057803 */ /* 0x000fe20000000000 */
[----:B------:R-:W-:Y:S01]  /*09c0*/  STS [R36+0xb00], R19 ;  /* 0x000b001324007388 */ /* 0x000fe20000000800 */
[----:B------:R-:W-:Y:S02]  /*09d0*/  FSETP.GTU.AND P0, PT, R31, RZ, PT ;  /* 0x000000ff1f00720b */ /* 0x000fe40003f0c000 */
[----:B------:R-:W-:Y:S01]  /*09e0*/  FSETP.GTU.AND P2, PT, R11, RZ, PT ;  /* 0x000000ff0b00720b */ /* 0x000fe20003f4c000 */
[----:B------:R-:W-:Y:S01]  /*09f0*/  STS [R35+0xc00], R12 ;  /* 0x000c000c23007388 */ /* 0x000fe20000000800 */
[----:B------:R-:W-:-:S02]  /*0a00*/  FSETP.GTU.AND P3, PT, R16, RZ, PT ;  /* 0x000000ff1000720b */ /* 0x000fc40003f6c000 */
[----:B------:R-:W-:Y:S01]  /*0a10*/  FSETP.GTU.AND P4, PT, R17, RZ, PT ;  /* 0x000000ff1100720b */ /* 0x000fe20003f8c000 */
[----:B------:R3:W-:Y:S01]  /*0a20*/  STS [R6+0xd00], R13 ;  /* 0x000d000d06007388 */ /* 0x0007e20000000800 */
[----:B------:R-:W-:Y:S02]  /*0a30*/  FSETP.GTU.AND P5, PT, R18, RZ, PT ;  /* 0x000000ff1200720b */ /* 0x000fe40003fac000 */
[C---:B------:R-:W-:Y:S01]  /*0a40*/  LOP3.LUT R32, R22.reuse, 0x4, RZ, 0xfc, !PT ;  /* 0x0000000416207812 */ /* 0x040fe200078efcff */
[----:B------:R4:W-:Y:S01]  /*0a50*/  STS [R7+0xe00], R14 ;  /* 0x000e000e07007388 */ /* 0x0009e20000000800 */
[C---:B------:R-:W-:Y:S02]  /*0a60*/  LOP3.LUT R31, R22.reuse, 0x8, RZ, 0xfc, !PT ;  /* 0x00000008161f7812 */ /* 0x040fe400078efcff */
[C---:B------:R-:W-:Y:S01]  /*0a70*/  LOP3.LUT R30, R22.reuse, 0xc, RZ, 0xfc, !PT ;  /* 0x0000000c161e7812 */ /* 0x040fe200078efcff */
[----:B------:R5:W-:Y:S01]  /*0a80*/  STS [R20+0xf00], R15 ;  /* 0x000f000f14007388 */ /* 0x000be20000000800 */
[----:B------:R-:W-:Y:S01]  /*0a90*/  LOP3.LUT R29, R22, 0x10, RZ, 0xfc, !PT ;  /* 0x00000010161d7812 */ /* 0x000fe200078efcff */
[--C-:B------:R-:W-:Y:S01]  /*0aa0*/  IMAD R32, R32, 0xe89, R4.reuse ;  /* 0x00000e8920207824 */ /* 0x100fe200078e0204 */
[C---:B------:R-:W-:Y:S01]  /*0ab0*/  LOP3.LUT R25, R22.reuse, 0x14, RZ, 0xfc, !PT ;  /* 0x0000001416197812 */ /* 0x040fe200078efcff */
[--C-:B------:R-:W-:Y:S01]  /*0ac0*/  IMAD R31, R31, 0xe89, R4.reuse ;  /* 0x00000e891f1f7824 */ /* 0x100fe200078e0204 */
[----:B------:R-:W-:Y:S01]  /*0ad0*/  LOP3.LUT R28, R22, 0x18, RZ, 0xfc, !PT ;  /* 0x00000018161c7812 */ /* 0x000fe200078efcff */
[--C-:B------:R-:W-:Y:S01]  /*0ae0*/  IMAD R30, R30, 0xe89, R4.reuse ;  /* 0x00000e891e1e7824 */ /* 0x100fe200078e0204 */
[C---:B0-----:R-:W-:Y:S01]  /*0af0*/  LOP3.LUT R27, R22.reuse, 0x1c, RZ, 0xfc, !PT ;  /* 0x0000001c161b7812 */ /* 0x041fe200078efcff */
[--C-:B------:R-:W-:Y:S01]  /*0b00*/  IMAD R29, R29, 0xe89, R4.reuse ;  /* 0x00000e891d1d7824 */ /* 0x100fe200078e0204 */
[C---:B------:R-:W-:Y:S01]  /*0b10*/  LOP3.LUT R24, R22.reuse, 0x20, RZ, 0xfc, !PT ;  /* 0x0000002016187812 */ /* 0x040fe200078efcff */
[--C-:B------:R-:W-:Y:S01]  /*0b20*/  IMAD R25, R25, 0xe89, R4.reuse ;  /* 0x00000e8919197824 */ /* 0x100fe200078e0204 */
[----:B------:R-:W-:Y:S01]  /*0b30*/  LOP3.LUT R26, R22, 0x24, RZ, 0xfc, !PT ;  /* 0x00000024161a7812 */ /* 0x000fe200078efcff */
[--C-:B------:R-:W-:Y:S01]  /*0b40*/  IMAD R28, R28, 0xe89, R4.reuse ;  /* 0x00000e891c1c7824 */ /* 0x100fe200078e0204 */
[C---:B------:R-:W-:Y:S01]  /*0b50*/  LOP3.LUT R23, R22.reuse, 0x28, RZ, 0xfc, !PT ;  /* 0x0000002816177812 */ /* 0x040fe200078efcff */
[--C-:B------:R-:W-:Y:S01]  /*0b60*/  IMAD R27, R27, 0xe89, R4.reuse ;  /* 0x00000e891b1b7824 */ /* 0x100fe200078e0204 */
[----:B------:R-:W-:Y:S01]  /*0b70*/  LOP3.LUT R11, R22, 0x2c, RZ, 0xfc, !PT ;  /* 0x0000002c160b7812 */ /* 0x000fe200078efcff */
[--C-:B------:R-:W-:Y:S01]  /*0b80*/  IMAD R24, R24, 0xe89, R4.reuse ;  /* 0x00000e8918187824 */ /* 0x100fe200078e0204 */
[----:B------:R-:W-:Y:S01]  /*0b90*/  LOP3.LUT R16, R22, 0x30, RZ, 0xfc, !PT ;  /* 0x0000003016107812 */ /* 0x000fe200078efcff */
[--C-:B------:R-:W-:Y:S01]  /*0ba0*/  IMAD R26, R26, 0xe89, R4.reuse ;  /* 0x00000e891a1a7824 */ /* 0x100fe200078e0204 */
[C---:B-1----:R-:W-:Y:S01]  /*0bb0*/  LOP3.LUT R17, R22.reuse, 0x34, RZ, 0xfc, !PT ;  /* 0x0000003416117812 */ /* 0x042fe200078efcff */
[--C-:B------:R-:W-:Y:S01]  /*0bc0*/  IMAD R34, R23, 0xe89, R4.reuse ;  /* 0x00000e8917227824 */ /* 0x100fe200078e0204 */
[C---:B--2---:R-:W-:Y:S01]  /*0bd0*/  LOP3.LUT R18, R22.reuse, 0x38, RZ, 0xfc, !PT ;  /* 0x0000003816127812 */ /* 0x044fe200078efcff */
[--C-:B------:R-:W-:Y:S01]  /*0be0*/  IMAD R11, R11, 0xe89, R4.reuse ;  /* 0x00000e890b0b7824 */ /* 0x100fe200078e0204 */
[C---:B------:R-:W-:Y:S01]  /*0bf0*/  LOP3.LUT R33, R22.reuse, 0x3c, RZ, 0xfc, !PT ;  /* 0x0000003c16217812 */ /* 0x040fe200078efcff */
[--C-:B------:R-:W-:Y:S01]  /*0c00*/  IMAD R22, R22, 0xe89, R4.reuse ;  /* 0x00000e8916167824 */ /* 0x100fe200078e0204 */
[----:B---3--:R-:W-:Y:S01]  /*0c10*/  LOP3.LUT R6, R3, 0xff, RZ, 0xc0, !PT ;  /* 0x000000ff03067812 */ /* 0x008fe200078ec0ff */
[--C-:B------:R-:W-:Y:S01]  /*0c20*/  IMAD R16, R16, 0xe89, R4.reuse ;  /* 0x00000e8910107824 */ /* 0x100fe200078e0204 */
[----:B------:R-:W-:Y:S01]  /*0c30*/  SEL R35, RZ, 0x1, P1 ;  /* 0x00000001ff237807 */ /* 0x000fe20000800000 */
[--C-:B------:R-:W-:Y:S01]  /*0c40*/  IMAD R17, R17, 0xe89, R4.reuse ;  /* 0x00000e8911117824 */ /* 0x100fe200078e0204 */
[----:B------:R-:W-:Y:S01]  /*0c50*/  BAR.SYNC.DEFER_BLOCKING 0x0 ;  /* 0x0000000000007b1d */ /* 0x000fe20000010000 */
[--C-:B------:R-:W-:Y:S01]  /*0c60*/  IMAD R18, R18, 0xe89, R4.reuse ;  /* 0x00000e8912127824 */ /* 0x100fe200078e0204 */
[----:B------:R-:W-:Y:S01]  /*0c70*/  FSETP.GTU.AND P1, PT, R21, RZ, PT ;  /* 0x000000ff1500720b */ /* 0x000fe20003f2c000 */
[----:B------:R-:W-:Y:S01]  /*0c80*/  IMAD R33, R33, 0xe89, R4 ;  /* 0x00000e8921217824 */ /* 0x000fe200078e0204 */
[----:B------:R-:W-:-:S02]  /*0c90*/  SHF.R.U32.HI R4, RZ, 0x4, R3 ;  /* 0x00000004ff047819 */ /* 0x000fc40000011603 */
[----:B------:R-:W-:Y:S02]  /*0ca0*/  SEL R21, RZ, 0x1, P0 ;  /* 0x00000001ff157807 */ /* 0x000fe40000000000 */
[----:B------:R-:W-:Y:S02]  /*0cb0*/  LOP3.LUT R4, R4, 0xc, RZ, 0xc0, !PT ;  /* 0x0000000c04047812 */ /* 0x000fe400078ec0ff */
[----:B------:R-:W-:Y:S02]  /*0cc0*/  ISETP.NE.AND P0, PT, R5, RZ, PT ;  /* 0x000000ff0500720c */ /* 0x000fe40003f05270 */
[----:B------:R-:W-:Y:S01]  /*0cd0*/  SEL R36, RZ, 0x1, P1 ;  /* 0x00000001ff247807 */ /* 0x000fe20000800000 */
[----:B------:R-:W-:Y:S01]  /*0ce0*/  VIADD R3, R4, UR4 ;  /* 0x0000000404037c36 */ /* 0x000fe20008000000 */
[----:B----4-:R-:W-:Y:S01]  /*0cf0*/  SEL R7, RZ, 0x1, P0 ;  /* 0x00000001ff077807 */ /* 0x010fe20000000000 */
[----:B------:R-:W0:Y:S01]  /*0d00*/  LDC.64 R4, c[0x0][0x218] ;  /* 0x00008600ff047b82 */ /* 0x000e220000000a00 */
[----:B------:R-:W-:Y:S01]  /*0d10*/  ISETP.NE.AND P0, PT, R2, RZ, PT ;  /* 0x000000ff0200720c */ /* 0x000fe20003f05270 */
[C---:B------:R-:W-:Y:S01]  /*0d20*/  IMAD R3, R6.reuse, 0x4, R3 ;  /* 0x0000000406037824 */ /* 0x040fe200078e0203 */
[----:B------:R-:W-:-:S02]  /*0d30*/  LOP3.LUT R2, R6, 0x100, RZ, 0xfc, !PT ;  /* 0x0000010006027812 */ /* 0x000fc400078efcff */
[----:B------:R-:W-:Y:S02]  /*0d40*/  FSETP.GTU.AND P1, PT, R19, RZ, PT ;  /* 0x000000ff1300720b */ /* 0x000fe40003f2c000 */
[----:B------:R-:W-:Y:S01]  /*0d50*/  SHF.R.U32.HI R2, RZ, 0x4, R2 ;  /* 0x00000004ff027819 */ /* 0x000fe20000011602 */
[----:B------:R1:W2:Y:S01]  /*0d60*/  LDS R37, [R3] ;  /* 0x0000000003257984 */ /* 0x0002a20000000800 */
[----:B------:R-:W-:Y:S02]  /*0d70*/  PRMT R36, R7, 0x3340, R36 ;  /* 0x0000334007247816 */ /* 0x000fe40000000024 */
[----:B------:R-:W-:Y:S02]  /*0d80*/  LOP3.LUT R2, R2, 0x1c, RZ, 0xc0, !PT ;  /* 0x0000001c02027812 */ /* 0x000fe400078ec0ff */
[----:B------:R-:W-:Y:S02]  /*0d90*/  LOP3.LUT R7, R6, 0x900, RZ, 0xfc, !PT ;  /* 0x0000090006077812 */ /* 0x000fe400078efcff */
[----:B------:R-:W-:Y:S01]  /*0da0*/  PRMT R21, R21, 0x3340, R35 ;  /* 0x0000334015157816 */ /* 0x000fe20000000023 */
[----:B------:R-:W-:-:S04]  /*0db0*/  VIADD R19, R2, UR4 ;  /* 0x0000000402137c36 */ /* 0x000fc80008000000 */
[----:B-----5:R-:W-:Y:S01]  /*0dc0*/  IMAD R20, R6, 0x4, R19 ;  /* 0x0000000406147824 */ /* 0x020fe200078e0213 */
[----:B------:R-:W-:Y:S01]  /*0dd0*/  SEL R19, RZ, 0x1, P2 ;  /* 0x00000001ff137807 */ /* 0x000fe20001000000 */
[----:B0-----:R-:W-:Y:S01]  /*0de0*/  IMAD.WIDE R22, R22, 0x4, R4 ;  /* 0x0000000416167825 */ /* 0x001fe200078e0204 */
[----:B------:R-:W-:-:S03]  /*0df0*/  FSETP.GTU.AND P2, PT, R10, RZ, PT ;  /* 0x000000ff0a00720b */ /* 0x000fc60003f4c000 */
[----:B------:R-:W0:Y:S01]  /*0e00*/  LDS R20, [R20+0x400] ;  /* 0x0004000014147984 */ /* 0x000e220000000800 */
[--C-:B-1----:R-:W-:Y:S01]  /*0e10*/  IMAD.WIDE R2, R32, 0x4, R4.reuse ;  /* 0x0000000420027825 */ /* 0x102fe200078e0204 */
[----:B------:R-:W-:Y:S02]  /*0e20*/  SEL R10, RZ, 0x1, P2 ;  /* 0x00000001ff0a7807 */ /* 0x000fe40001000000 */
[----:B------:R-:W-:Y:S01]  /*0e30*/  FSETP.GTU.AND P2, PT, R9, RZ, PT ;  /* 0x000000ff0900720b */ /* 0x000fe20003f4c000 */
[----:B------:R-:W-:Y:S01]  /*0e40*/  IMAD.WIDE R34, R34, 0x4, R4 ;  /* 0x0000000422227825 */ /* 0x000fe200078e0204 */
[----:B------:R-:W-:Y:S02]  /*0e50*/  PRMT R10, R10, 0x3340, R19 ;  /* 0x000033400a0a7816 */ /* 0x000fe40000000013 */
[----:B------:R-:W-:Y:S02]  /*0e60*/  SEL R9, RZ, 0x1, P2 ;  /* 0x00000001ff097807 */ /* 0x000fe40001000000 */
[----:B------:R-:W-:-:S02]  /*0e70*/  FSETP.GTU.AND P2, PT, R8, RZ, PT ;  /* 0x000000ff0800720b */ /* 0x000fc40003f4c000 */
[C---:B------:R-:W-:Y:S02]  /*0e80*/  LOP3.LUT R8, R6.reuse, 0x700, RZ, 0xfc, !PT ;  /* 0x0000070006087812 */ /* 0x040fe400078efcff */
[C---:B------:R-:W-:Y:S01]  /*0e90*/  LOP3.LUT R19, R6.reuse, 0xd00, RZ, 0xfc, !PT ;  /* 0x00000d0006137812 */ /* 0x040fe200078efcff */
[----:B--2---:R1:W-:Y:S02]  /*0ea0*/  @!P6 STG.E desc[UR6][R22.64], R37 ;  /* 0x000000251600e986 */ /* 0x0043e4000c101906 */
[----:B-1----:R-:W-:-:S04]  /*0eb0*/  LOP3.LUT R22, R6, 0x200, RZ, 0xfc, !PT ;  /* 0x0000020006167812 */ /* 0x002fc800078efcff */
[----:B------:R-:W-:Y:S01]  /*0ec0*/  SHF.R.U32.HI R22, RZ, 0x4, R22 ;  /* 0x00000004ff167819 */ /* 0x000fe20000011616 */
[----:B0-----:R0:W-:Y:S03]  /*0ed0*/  @!P6 STG.E desc[UR6][R2.64], R20 ;  /* 0x000000140200e986 */ /* 0x0011e6000c101906 */
[----:B------:R-:W-:-:S05]  /*0ee0*/  LOP3.LUT R22, R22, 0x2c, RZ, 0xc0, !PT ;  /* 0x0000002c16167812 */ /* 0x000fca00078ec0ff */
[----:B------:R-:W-:-:S04]  /*0ef0*/  VIADD R23, R22, UR4 ;  /* 0x0000000416177c36 */ /* 0x000fc80008000000 */
[C---:B------:R-:W-:Y:S01]  /*0f00*/  IMAD R23, R6.reuse, 0x4, R23 ;  /* 0x0000000406177824 */ /* 0x040fe200078e0217 */
[----:B0-----:R-:W-:Y:S01]  /*0f10*/  LOP3.LUT R20, R6, 0x300, RZ, 0xfc, !PT ;  /* 0x0000030006147812 */ /* 0x001fe200078efcff */
[----:B------:R-:W-:-:S03]  /*0f20*/  IMAD.WIDE R2, R31, 0x4, R4 ;  /* 0x000000041f027825 */ /* 0x000fc600078e0204 */
[----:B------:R-:W-:Y:S01]  /*0f30*/  SHF.R.U32.HI R20, RZ, 0x4, R20 ;  /* 0x00000004ff147819 */ /* 0x000fe20000011614 */
[----:B------:R-:W0:Y:S03]  /*0f40*/  LDS R23, [R23+0x800] ;  /* 0x0008000017177984 */ /* 0x000e260000000800 */
[----:B------:R-:W-:-:S05]  /*0f50*/  LOP3.LUT R20, R20, 0x3c, RZ, 0xc0, !PT ;  /* 0x0000003c14147812 */ /* 0x000fca00078ec0ff */
[----:B------:R-:W-:-:S04]  /*0f60*/  VIADD R31, R20, UR4 ;  /* 0x00000004141f7c36 */ /* 0x000fc80008000000 */
[----:B------:R-:W-:Y:S02]  /*0f70*/  IMAD R20, R6, 0x4, R31 ;  /* 0x0000000406147824 */ /* 0x000fe400078e021f */
[----:B------:R-:W-:-:S03]  /*0f80*/  IMAD.WIDE R30, R30, 0x4, R4 ;  /* 0x000000041e1e7825 */ /* 0x000fc600078e0204 */
[----:B------:R1:W2:Y:S02]  /*0f90*/  LDS R37, [R20+0xc00] ;  /* 0x000c000014257984 */ /* 0x0002a40000000800 */
[----:B-1----:R-:W-:-:S04]  /*0fa0*/  LOP3.LUT R20, R6, 0x500, RZ, 0xfc, !PT ;  /* 0x0000050006147812 */ /* 0x002fc800078efcff */
[----:B------:R-:W-:-:S04]  /*0fb0*/  SHF.R.U32.HI R20, RZ, 0x4, R20 ;  /* 0x00000004ff147819 */ /* 0x000fc80000011614 */
[----:B------:R-:W-:Y:S01]  /*0fc0*/  LOP3.LUT R20, R20, 0x5c, RZ, 0xc0, !PT ;  /* 0x0000005c14147812 */ /* 0x000fe200078ec0ff */
[----:B0-----:R0:W-:Y:S02]  /*0fd0*/  @!P6 STG.E desc[UR6][R2.64], R23 ;  /* 0x000000170200e986 */ /* 0x0011e4000c101906 */
[----:B0-----:R-:W-:Y:S02]  /*0fe0*/  LOP3.LUT R2, R6, 0x400, RZ, 0xfc, !PT ;  /* 0x0000040006027812 */ /* 0x001fe400078efcff */
[----:B------:R-:W-:Y:S01]  /*0ff0*/  VIADD R23, R20, UR4 ;  /* 0x0000000414177c36 */ /* 0x000fe20008000000 */
[C---:B------:R-:W-:Y:S02]  /*1000*/  LOP3.LUT R20, R6.reuse, 0x600, RZ, 0xfc, !PT ;  /* 0x0000060006147812 */ /* 0x040fe400078efcff */
[----:B------:R-:W-:Y:S01]  /*1010*/  SHF.R.U32.HI R2, RZ, 0x4, R2 ;  /* 0x00000004ff027819 */ /* 0x000fe20000011602 */
[----:B------:R-:W-:Y:S01]  /*1020*/  IMAD R23, R6, 0x4, R23 ;  /* 0x0000000406177824 */ /* 0x000fe200078e0217 */
[----:B------:R-:W-:Y:S01]  /*1030*/  SHF.R.U32.HI R20, RZ, 0x4, R20 ;  /* 0x00000004ff147819 */ /* 0x000fe20000011614 */
[----:B--2---:R-:W-:Y:S01]  /*1040*/  @!P6 STG.E desc[UR6][R30.64], R37 ;  /* 0x000000251e00e986 */ /* 0x004fe2000c101906 */
[----:B------:R-:W-:-:S02]  /*1050*/  LOP3.LUT R2, R2, 0x4c, RZ, 0xc0, !PT ;  /* 0x0000004c02027812 */ /* 0x000fc400078ec0ff */
[----:B------:R-:W-:Y:S01]  /*1060*/  LOP3.LUT R20, R20, 0x6c, RZ, 0xc0, !PT ;  /* 0x0000006c14147812 */ /* 0x000fe200078ec0ff */
[----:B------:R-:W-:Y:S02]  /*1070*/  LDS R23, [R23+0x1400] ;  /* 0x0014000017177984 */ /* 0x000fe40000000800 */
[----:B------:R-:W-:-:S04]  /*1080*/  VIADD R3, R2, UR4 ;  /* 0x0000000402037c36 */ /* 0x000fc80008000000 */
[----:B------:R-:W-:Y:S02]  /*1090*/  IMAD R22, R6, 0x4, R3 ;  /* 0x0000000406167824 */ /* 0x000fe400078e0203 */
[----:B------:R-:W-:-:S04]  /*10a0*/  IMAD.WIDE R2, R29, 0x4, R4 ;  /* 0x000000041d027825 */ /* 0x000fc800078e0204 */
[----:B------:R-:W0:Y:S01]  /*10b0*/  LDS R22, [R22+0x1000] ;  /* 0x0010000016167984 */ /* 0x000e220000000800 */
[----:B------:R-:W-:-:S03]  /*10c0*/  IMAD.WIDE R28, R28, 0x4, R4 ;  /* 0x000000041c1c7825 */ /* 0x000fc600078e0204 */
[----:B0-----:R0:W-:Y:S02]  /*10d0*/  @!P6 STG.E desc[UR6][R2.64], R22 ;  /* 0x000000160200e986 */ /* 0x0011e4000c101906 */
[----:B0-----:R-:W-:-:S04]  /*10e0*/  IMAD.WIDE R2, R25, 0x4, R4 ;  /* 0x0000000419027825 */ /* 0x001fc800078e0204 */
[----:B------:R-:W-:Y:S01]  /*10f0*/  VIADD R25, R20, UR4 ;  /* 0x0000000414197c36 */ /* 0x000fe20008000000 */
[----:B------:R-:W-:Y:S01]  /*1100*/  SHF.R.U32.HI R20, RZ, 0x4, R8 ;  /* 0x00000004ff147819 */ /* 0x000fe20000011608 */
[----:B------:R0:W-:Y:S01]  /*1110*/  @!P6 STG.E desc[UR6][R2.64], R23 ;  /* 0x000000170200e986 */ /* 0x0001e2000c101906 */
[----:B------:R-:W-:Y:S01]  /*1120*/  SEL R8, RZ, 0x1, P2 ;  /* 0x00000001ff087807 */ /* 0x000fe20001000000 */
[----:B------:R-:W-:Y:S01]  /*1130*/  IMAD R25, R6, 0x4, R25 ;  /* 0x0000000406197824 */ /* 0x000fe200078e0219 */
[----:B------:R-:W-:Y:S02]  /*1140*/  LOP3.LUT R20, R20, 0x7c, RZ, 0xc0, !PT ;  /* 0x0000007c14147812 */ /* 0x000fe400078ec0ff */
[----:B------:R-:W-:-:S03]  /*1150*/  FSETP.GTU.AND P2, PT, R13, RZ, PT ;  /* 0x000000ff0d00720b */ /* 0x000fc60003f4c000 */
[----:B------:R-:W1:Y:S01]  /*1160*/  LDS R25, [R25+0x1800] ;  /* 0x0018000019197984 */ /* 0x000e620000000800 */
[----:B0-----:R-:W-:Y:S01]  /*1170*/  LOP3.LUT R2, R6, 0x800, RZ, 0xfc, !PT ;  /* 0x0000080006027812 */ /* 0x001fe200078efcff */
[----:B------:R-:W-:Y:S01]  /*1180*/  VIADD R3, R20, UR4 ;  /* 0x0000000414037c36 */ /* 0x000fe20008000000 */
[----:B------:R-:W-:Y:S02]  /*1190*/  SEL R20, RZ, 0x1, P1 ;  /* 0x00000001ff147807 */ /* 0x000fe40000800000 */
[----:B------:R-:W-:Y:S01]  /*11a0*/  SHF.R.U32.HI R2, RZ, 0x4, R2 ;  /* 0x00000004ff027819 */ /* 0x000fe20000011602 */
[----:B------:R-:W-:Y:S01]  /*11b0*/  IMAD R13, R6, 0x4, R3 ;  /* 0x00000004060d7824 */ /* 0x000fe200078e0203 */
[----:B------:R-:W-:Y:S02]  /*11c0*/  FSETP.GTU.AND P1, PT, R14, RZ, PT ;  /* 0x000000ff0e00720b */ /* 0x000fe40003f2c000 */
[----:B------:R-:W-:Y:S02]  /*11d0*/  LOP3.LUT R2, R2, 0x8c, RZ, 0xc0, !PT ;  /* 0x0000008c02027812 */ /* 0x000fe400078ec0ff */
[----:B------:R0:W2:Y:S01]  /*11e0*/  LDS R23, [R13+0x1c00] ;  /* 0x001c00000d177984 */ /* 0x0000a20000000800 */
[----:B------:R-:W-:-:S02]  /*11f0*/  LOP3.LUT R14, R6, 0xa00, RZ, 0xfc, !PT ;  /* 0x00000a00060e7812 */ /* 0x000fc400078efcff */
[----:B------:R-:W-:Y:S02]  /*1200*/  VIADD R3, R2, UR4 ;  /* 0x0000000402037c36 */ /* 0x000fe40008000000 */
[----:B------:R-:W-:Y:S02]  /*1210*/  SHF.R.U32.HI R14, RZ, 0x4, R14 ;  /* 0x00000004ff0e7819 */ /* 0x000fe4000001160e */
[----:B------:R-:W-:Y:S01]  /*1220*/  IMAD R22, R6, 0x4, R3 ;  /* 0x0000000406167824 */ /* 0x000fe200078e0203 */
[----:B0-----:R-:W-:Y:S01]  /*1230*/  SHF.R.U32.HI R13, RZ, 0x4, R7 ;  /* 0x00000004ff0d7819 */ /* 0x001fe20000011607 */
[----:B------:R-:W-:Y:S01]  /*1240*/  IMAD.WIDE R2, R27, 0x4, R4 ;  /* 0x000000041b027825 */ /* 0x000fe200078e0204 */
[----:B------:R-:W-:Y:S02]  /*1250*/  SEL R7, RZ, 0x1, P5 ;  /* 0x00000001ff077807 */ /* 0x000fe40002800000 */
[----:B------:R-:W-:Y:S02]  /*1260*/  LOP3.LUT R13, R13, 0x9c, RZ, 0xc0, !PT ;  /* 0x0000009c0d0d7812 */ /* 0x000fe400078ec0ff */
[----:B------:R-:W-:-:S02]  /*1270*/  FSETP.GTU.AND P5, PT, R15, RZ, PT ;  /* 0x000000ff0f00720b */ /* 0x000fc40003fac000 */
[----:B------:R-:W-:Y:S01]  /*1280*/  LOP3.LUT R14, R14, 0xac, RZ, 0xc0, !PT ;  /* 0x000000ac0e0e7812 */ /* 0x000fe200078ec0ff */
[----:B------:R-:W-:Y:S01]  /*1290*/  VIADD R13, R13, UR4 ;  /* 0x000000040d0d7c36 */ /* 0x000fe20008000000 */
[----:B------:R-:W-:Y:S02]  /*12a0*/  PRMT R20, R7, 0x3340, R20 ;  /* 0x0000334007147816 */ /* 0x000fe40000000014 */
[----:B------:R-:W-:Y:S02]  /*12b0*/  SEL R7, RZ, 0x1, P1 ;  /* 0x00000001ff077807 */ /* 0x000fe40000800000 */
[----:B------:R-:W-:Y:S01]  /*12c0*/  FSETP.GTU.AND P1, PT, R12, RZ, PT ;  /* 0x000000ff0c00720b */ /* 0x000fe20003f2c000 */
[----:B-1----:R0:W-:Y:S04]  /*12d0*/  @!P6 STG.E desc[UR6][R28.64], R25 ;  /* 0x000000191c00e986 */ /* 0x0021e8000c101906 */
[----:B------:R1:W3:Y:S01]  /*12e0*/  LDS R29, [R22+0x2000] ;  /* 0x00200000161d7984 */ /* 0x0002e20000000800 */
[----:B0-----:R-:W-:Y:S01]  /*12f0*/  IMAD.WIDE R24, R24, 0x4, R4 ;  /* 0x0000000418187825 */ /* 0x001fe200078e0204 */
[----:B-1----:R-:W-:-:S02]  /*1300*/  LOP3.LUT R22, R6, 0xf00, RZ, 0xfc, !PT ;  /* 0x00000f0006167812 */ /* 0x002fc400078efcff */
[----:B--2---:R0:W-:Y:S02]  /*1310*/  @!P6 STG.E desc[UR6][R2.64], R23 ;  /* 0x000000170200e986 */ /* 0x0041e4000c101906 */
[C---:B0-----:R-:W-:Y:S02]  /*1320*/  LOP3.LUT R3, R6.reuse, 0xc00, RZ, 0xfc, !PT ;  /* 0x00000c0006037812 */ /* 0x041fe400078efcff */
[C---:B------:R-:W-:Y:S02]  /*1330*/  LOP3.LUT R2, R6.reuse, 0xb00, RZ, 0xfc, !PT ;  /* 0x00000b0006027812 */ /* 0x040fe400078efcff */
[----:B------:R-:W-:Y:S01]  /*1340*/  SHF.R.U32.HI R15, RZ, 0x4, R3 ;  /* 0x00000004ff0f7819 */ /* 0x000fe20000011603 */
[C---:B------:R-:W-:Y:S01]  /*1350*/  IMAD R3, R6.reuse, 0x4, R13 ;  /* 0x0000000406037824 */ /* 0x040fe200078e020d */
[----:B------:R-:W-:Y:S02]  /*1360*/  SHF.R.U32.HI R13, RZ, 0x4, R19 ;  /* 0x00000004ff0d7819 */ /* 0x000fe40000011613 */
[----:B------:R-:W-:-:S02]  /*1370*/  LOP3.LUT R19, R6, 0xe00, RZ, 0xfc, !PT ;  /* 0x00000e0006137812 */ /* 0x000fc400078efcff */
[----:B------:R-:W-:Y:S01]  /*1380*/  SHF.R.U32.HI R2, RZ, 0x4, R2 ;  /* 0x00000004ff027819 */ /* 0x000fe20000011602 */
[----:B------:R-:W0:Y:S01]  /*1390*/  LDS R3, [R3+0x2400] ;  /* 0x0024000003037984 */ /* 0x000e220000000800 */
[----:B------:R-:W-:Y:S02]  /*13a0*/  SHF.R.U32.HI R23, RZ, 0x4, R19 ;  /* 0x00000004ff177819 */ /* 0x000fe40000011613 */
[----:B------:R-:W-:Y:S02]  /*13b0*/  LOP3.LUT R2, R2, 0xbc, RZ, 0xc0, !PT ;  /* 0x000000bc02027812 */ /* 0x000fe400078ec0ff */
[----:B------:R-:W-:Y:S01]  /*13c0*/  LOP3.LUT R19, R15, 0xcc, RZ, 0xc0, !PT ;  /* 0x000000cc0f137812 */ /* 0x000fe200078ec0ff */
[----:B---3--:R1:W-:Y:S01]  /*13d0*/  @!P6 STG.E desc[UR6][R24.64], R29 ;  /* 0x0000001d1800e986 */ /* 0x0083e2000c101906 */
[----:B------:R-:W-:Y:S01]  /*13e0*/  LOP3.LUT R23, R23, 0xec, RZ, 0xc0, !PT ;  /* 0x000000ec17177812 */ /* 0x000fe200078ec0ff */
[----:B------:R-:W-:Y:S01]  /*13f0*/  VIADD R15, R2, UR4 ;  /* 0x00000004020f7c36 */ /* 0x000fe20008000000 */
[----:B------:R-:W-:Y:S01]  /*1400*/  SEL R2, RZ, 0x1, P3 ;  /* 0x00000001ff027807 */ /* 0x000fe20001800000 */
[----:B------:R-:W-:-:S04]  /*1410*/  VIADD R19, R19, UR4 ;  /* 0x0000000413137c36 */ /* 0x000fc80008000000 */
[----:B------:R-:W-:Y:S01]  /*1420*/  IMAD R19, R6, 0x4, R19 ;  /* 0x0000000406137824 */ /* 0x000fe200078e0213 */
[----:B-1----:R-:W-:Y:S01]  /*1430*/  SHF.R.U32.HI R24, RZ, 0x4, R22 ;  /* 0x00000004ff187819 */ /* 0x002fe20000011616 */
[----:B------:R-:W-:Y:S01]  /*1440*/  VIADD R25, R23, UR4 ;  /* 0x0000000417197c36 */ /* 0x000fe20008000000 */
[----:B------:R-:W-:Y:S01]  /*1450*/  LOP3.LUT R22, R13, 0xdc, RZ, 0xc0, !PT ;  /* 0x000000dc0d167812 */ /* 0x000fe200078ec0ff */
[----:B------:R-:W-:Y:S01]  /*1460*/  VIADD R13, R14, UR4 ;  /* 0x000000040e0d7c36 */ /* 0x000fe20008000000 */
[----:B------:R-:W-:Y:S01]  /*1470*/  LOP3.LUT R24, R24, 0xfc, RZ, 0xc0, !PT ;  /* 0x000000fc18187812 */ /* 0x000fe200078ec0ff */
[C---:B------:R-:W-:Y:S01]  /*1480*/  IMAD R23, R6.reuse, 0x4, R15 ;  /* 0x0000000406177824 */ /* 0x040fe200078e020f */
[----:B------:R-:W-:Y:S01]  /*1490*/  LDS R19, [R19+0x3000] ;  /* 0x0030000013137984 */ /* 0x000fe20000000800 */
[----:B------:R-:W-:Y:S01]  /*14a0*/  IMAD R31, R6, 0x4, R13 ;  /* 0x00000004061f7824 */ /* 0x000fe200078e020d */
[----:B------:R-:W-:Y:S01]  /*14b0*/  SEL R29, RZ, 0x1, P4 ;  /* 0x00000001ff1d7807 */ /* 0x000fe20002000000 */
[----:B------:R-:W-:-:S02]  /*14c0*/  VIADD R13, R22, UR4 ;  /* 0x00000004160d7c36 */ /* 0x000fc40008000000 */
[----:B------:R-:W-:Y:S01]  /*14d0*/  VIADD R27, R24, UR4 ;  /* 0x00000004181b7c36 */ /* 0x000fe20008000000 */
[----:B------:R-:W-:Y:S01]  /*14e0*/  LDS R23, [R23+0x2c00] ;  /* 0x002c000017177984 */ /* 0x000fe20000000800 */
[----:B------:R-:W-:Y:S01]  /*14f0*/  IMAD R15, R6, 0x4, R13 ;  /* 0x00000004060f7824 */ /* 0x000fe200078e020d */
[----:B------:R-:W-:Y:S01]  /*1500*/  PRMT R29, R2, 0x3340, R29 ;  /* 0x00003340021d7816 */ /* 0x000fe2000000001d */
[C---:B------:R-:W-:Y:S01]  /*1510*/  IMAD R14, R6.reuse, 0x4, R25 ;  /* 0x00000004060e7824 */ /* 0x040fe200078e0219 */
[----:B------:R-:W1:Y:S01]  /*1520*/  LDS R31, [R31+0x2800] ;  /* 0x002800001f1f7984 */ /* 0x000e620000000800 */
[----:B------:R-:W-:Y:S01]  /*1530*/  IMAD R13, R6, 0x4, R27 ;  /* 0x00000004060d7824 */ /* 0x000fe200078e021b */
[----:B------:R-:W-:Y:S01]  /*1540*/  SEL R6, RZ, 0x1, P5 ;  /* 0x00000001ff067807 */ /* 0x000fe20002800000 */
[----:B------:R-:W-:Y:S01]  /*1550*/  IMAD.WIDE R26, R26, 0x4, R4 ;  /* 0x000000041a1a7825 */ /* 0x000fe200078e0204 */
[----:B------:R-:W2:Y:S01]  /*1560*/  LDS R15, [R15+0x3400] ;  /* 0x003400000f0f7984 */ /* 0x000ea20000000800 */
[----:B------:R-:W-:Y:S01]  /*1570*/  SEL R2, RZ, 0x1, P2 ;  /* 0x00000001ff027807 */ /* 0x000fe20001000000 */
[----:B------:R-:W-:Y:S01]  /*1580*/  ULDC.64 UR4, c[0x0][0x220] ;  /* 0x0000880000047ab9 */ /* 0x000fe20000000a00 */
[----:B------:R-:W-:Y:S01]  /*1590*/  PRMT R12, R7, 0x3340, R6 ;  /* 0x00003340070c7816 */ /* 0x000fe20000000006 */
[----:B------:R-:W3:Y:S01]  /*15a0*/  LDS R14, [R14+0x3800] ;  /* 0x003800000e0e7984 */ /* 0x000ee20000000800 */
[----:B------:R-:W-:-:S02]  /*15b0*/  SEL R7, RZ, 0x1, P1 ;  /* 0x00000001ff077807 */ /* 0x000fc40000800000 */
[----:B------:R-:W-:Y:S01]  /*15c0*/  PRMT R25, R8, 0x3340, R9 ;  /* 0x0000334008197816 */ /* 0x000fe20000000009 */
[----:B------:R-:W4:Y:S01]  /*15d0*/  LDS R13, [R13+0x3c00] ;  /* 0x003c00000d0d7984 */ /* 0x000f220000000800 */
[----:B------:R-:W-:Y:S01]  /*15e0*/  IMAD.WIDE R8, R17, 0x4, R4 ;  /* 0x0000000411087825 */ /* 0x000fe200078e0204 */
[----:B------:R-:W-:Y:S02]  /*15f0*/  IADD3 R32, P1, R0, UR4, RZ ;  /* 0x0000000400207c10 */ /* 0x000fe4000ff3e0ff */
[----:B0-----:R0:W-:Y:S01]  /*1600*/  @!P6 STG.E desc[UR6][R26.64], R3 ;  /* 0x000000031a00e986 */ /* 0x0011e2000c101906 */
[----:B------:R-:W-:Y:S02]  /*1610*/  PRMT R24, R36, 0x5410, R21 ;  /* 0x0000541024187816 */ /* 0x000fe40000000015 */
[----:B------:R-:W-:Y:S02]  /*1620*/  PRMT R25, R25, 0x5410, R10 ;  /* 0x0000541019197816 */ /* 0x000fe4000000000a */
[----:B0-----:R-:W-:Y:S01]  /*1630*/  PRMT R27, R7, 0x3340, R2 ;  /* 0x00003340071b7816 */ /* 0x001fe20000000002 */
[----:B------:R-:W-:Y:S01]  /*1640*/  IMAD.WIDE R2, R11, 0x4, R4 ;  /* 0x000000040b027825 */ /* 0x000fe200078e0204 */
[----:B------:R-:W-:-:S02]  /*1650*/  PRMT R26, R29, 0x5410, R20 ;  /* 0x000054101d1a7816 */ /* 0x000fc40000000014 */
[----:B------:R-:W-:Y:S01]  /*1660*/  PRMT R27, R27, 0x5410, R12 ;  /* 0x000054101b1b7816 */ /* 0x000fe2000000000c */
[----:B------:R-:W-:-:S04]  /*1670*/  IMAD.WIDE R6, R16, 0x4, R4 ;  /* 0x0000000410067825 */ /* 0x000fc800078e0204 */
[--C-:B------:R-:W-:Y:S01]  /*1680*/  IMAD.WIDE R16, R18, 0x4, R4.reuse ;  /* 0x0000000412107825 */ /* 0x100fe200078e0204 */
[----:B-1----:R0:W-:Y:S03]  /*1690*/  @!P6 STG.E desc[UR6][R34.64], R31 ;  /* 0x0000001f2200e986 */ /* 0x0021e6000c101906 */
[----:B------:R-:W-:Y:S01]  /*16a0*/  IMAD.WIDE R4, R33, 0x4, R4 ;  /* 0x0000000421047825 */ /* 0x000fe200078e0204 */
[----:B------:R-:W-:Y:S01]  /*16b0*/  LEA.HI.X.SX32 R33, R0, UR5, 0x1, P1 ;  /* 0x0000000500217c11 */ /* 0x000fe200088f0eff */
[----:B------:R0:W-:Y:S04]  /*16c0*/  @!P6 STG.E desc[UR6][R2.64], R23 ;  /* 0x000000170200e986 */ /* 0x0001e8000c101906 */
[----:B------:R0:W-:Y:S04]  /*16d0*/  @!P6 STG.E desc[UR6][R6.64], R19 ;  /* 0x000000130600e986 */ /* 0x0001e8000c101906 */
[----:B--2---:R0:W-:Y:S04]  /*16e0*/  @!P6 STG.E desc[UR6][R8.64], R15 ;  /* 0x0000000f0800e986 */ /* 0x0041e8000c101906 */
[----:B---3--:R0:W-:Y:S04]  /*16f0*/  @!P6 STG.E desc[UR6][R16.64], R14 ;  /* 0x0000000e1000e986 */ /* 0x0081e8000c101906 */
[----:B----4-:R0:W-:Y:S02]  /*1700*/  @!P6 STG.E desc[UR6][R4.64], R13 ;  /* 0x0000000d0400e986 */ /* 0x0101e4000c101906 */
[----:B0-----:R-:W-:Y:S05]  /*1710*/  @P0 EXIT ;  /* 0x000000000000094d */ /* 0x001fea0003800000 */
[----:B------:R-:W-:Y:S01]  /*1720*/  STG.E.128 desc[UR6][R32.64], R24 ;  /* 0x0000001820007986 */ /* 0x000fe2000c101d06 */
[----:B------:R-:W-:Y:S05]  /*1730*/  EXIT ;  /* 0x000000000000794d */ /* 0x000fea0003800000 */
.L_x_0:
[----:B------:R-:W-:-:S00]  /*1740*/  BRA `(.L_x_0) ;  /* 0xfffffffc00fc7947 */ /* 0x000fc0000383ffff */
[----:B------:R-:W-:-:S00]  /*1750*/  NOP ;  /* 0x0000000000007918 */ /* 0x000fc00000000000 */
        /* <DEDUP_REMOVED lines=10> */
.L_x_1:


//--------------------- .nv.shared.triton_poi_fused_relu_threshold_backward_5 --------------------------
	.section	.nv.shared.triton_poi_fused_relu_threshold_backward_5,"aw",@nobits
	.sectionflags	@""
	.align	16
	.zero		1024


//--------------------- .nv.constant0.triton_poi_fused_relu_threshold_backward_5 --------------------------
	.section	.nv.constant0.triton_poi_fused_relu_threshold_backward_5,"a",@progbits
	.sectionflags	@""
	.align	4
.nv.constant0.triton_poi_fused_relu_threshold_backward_5:
	.zero		560
